	.headerflags	@"EF_CUDA_TEXMODE_UNIFIED EF_CUDA_64BIT_ADDRESS EF_CUDA_ACCELERATORS EF_CUDA_SM90 EF_CUDA_VIRTUAL_SM(EF_CUDA_SM90)"
	.elftype	@"ET_EXEC"


//--------------------- .nv.info                  --------------------------
	.section	.nv.info,"",@"SHT_CUDA_INFO"
	.align	4


	//----- nvinfo : EIATTR_REGCOUNT
	.align		4
        /*0000*/ 	.byte	0x04, 0x2f
        /*0002*/ 	.short	(.L_2 - .L_1)
	.align		4
.L_1:
        /*0004*/ 	.word	index@(triton_poi_fused_tanh_0)
        /*0008*/ 	.word	0x0000000e


	//----- nvinfo : EIATTR_MIN_STACK_SIZE
	.align		4
.L_2:
        /*000c*/ 	.byte	0x04, 0x12
        /*000e*/ 	.short	(.L_4 - .L_3)
	.align		4
.L_3:
        /*0010*/ 	.word	index@(triton_poi_fused_tanh_0)
        /*0014*/ 	.word	0x00000000


	//----- nvinfo : EIATTR_FRAME_SIZE
	.align		4
.L_4:
        /*0018*/ 	.byte	0x04, 0x11
        /*001a*/ 	.short	(.L_6 - .L_5)
	.align		4
.L_5:
        /*001c*/ 	.word	index@(triton_poi_fused_tanh_0)
        /*0020*/ 	.word	0x00000000


	//----- nvinfo : EIATTR_MIN_STACK_SIZE
	.align		4
.L_6:
        /*0024*/ 	.byte	0x04, 0x12
        /*0026*/ 	.short	(.L_8 - .L_7)
	.align		4
.L_7:
        /*0028*/ 	.word	index@(triton_poi_fused_tanh_0)
        /*002c*/ 	.word	0x00000000
.L_8:


//--------------------- .nv.info.triton_poi_fused_tanh_0 --------------------------
	.section	.nv.info.triton_poi_fused_tanh_0,"",@"SHT_CUDA_INFO"
	.sectionflags	@""
	.align	4


	//----- nvinfo : EIATTR_CUDA_API_VERSION
	.align		4
        /*0000*/ 	.byte	0x04, 0x37
        /*0002*/ 	.short	(.L_10 - .L_9)
.L_9:
        /*0004*/ 	.word	0x0000007c


	//----- nvinfo : EIATTR_KPARAM_INFO
	.align		4
.L_10:
        /*0008*/ 	.byte	0x04, 0x17
        /*000a*/ 	.short	(.L_12 - .L_11)
.L_11:
        /*000c*/ 	.word	0x00000000
        /*0010*/ 	.short	0x0002
        /*0012*/ 	.short	0x0010
        /*0014*/ 	.byte	0x00, 0xf0, 0x11, 0x00


	//----- nvinfo : EIATTR_KPARAM_INFO
	.align		4
.L_12:
        /*0018*/ 	.byte	0x04, 0x17
        /*001a*/ 	.short	(.L_14 - .L_13)
.L_13:
        /*001c*/ 	.word	0x00000000
        /*0020*/ 	.short	0x0001
        /*0022*/ 	.short	0x0008
        /*0024*/ 	.byte	0x00, 0xf4, 0x21, 0x00


	//----- nvinfo : EIATTR_KPARAM_INFO
	.align		4
.L_14:
        /*0028*/ 	.byte	0x04, 0x17
        /*002a*/ 	.short	(.L_16 - .L_15)
.L_15:
        /*002c*/ 	.word	0x00000000
        /*0030*/ 	.short	0x0000
        /*0032*/ 	.short	0x0000
        /*0034*/ 	.byte	0x00, 0xf4, 0x21, 0x00


	//----- nvinfo : EIATTR_SPARSE_MMA_MASK
	.align		4
.L_16:
        /*0038*/ 	.byte	0x03, 0x50
        /*003a*/ 	.short	0x0000


	//----- nvinfo : EIATTR_MAXREG_COUNT
	.align		4
        /*003c*/ 	.byte	0x03, 0x1b
        /*003e*/ 	.short	0x00ff


	//----- nvinfo : EIATTR_EXIT_INSTR_OFFSETS
	.align		4
        /*0040*/ 	.byte	0x04, 0x1c
        /*0042*/ 	.short	(.L_18 - .L_17)


	//   ....[0]....
.L_17:
        /*0044*/ 	.word	0x00000430


	//   ....[1]....
        /*0048*/ 	.word	0x00000450


	//----- nvinfo : EIATTR_REQNTID
	.align		4
.L_18:
        /*004c*/ 	.byte	0x04, 0x10
        /*004e*/ 	.short	(.L_20 - .L_19)
.L_19:
        /*0050*/ 	.word	0x00000080
        /*0054*/ 	.word	0x00000001
        /*0058*/ 	.word	0x00000001


	//----- nvinfo : EIATTR_CRS_STACK_SIZE
	.align		4
.L_20:
        /*005c*/ 	.byte	0x04, 0x1e
        /*005e*/ 	.short	(.L_22 - .L_21)
.L_21:
        /*0060*/ 	.word	0x00000000


	//----- nvinfo : EIATTR_CBANK_PARAM_SIZE
	.align		4
.L_22:
        /*0064*/ 	.byte	0x03, 0x19
        /*0066*/ 	.short	0x0014


	//----- nvinfo : EIATTR_PARAM_CBANK
	.align		4
        /*0068*/ 	.byte	0x04, 0x0a
        /*006a*/ 	.short	(.L_24 - .L_23)
	.align		4
.L_23:
        /*006c*/ 	.word	index@(.nv.constant0.triton_poi_fused_tanh_0)
        /*0070*/ 	.short	0x0210
        /*0072*/ 	.short	0x0014


	//----- nvinfo : EIATTR_SW_WAR
	.align		4
.L_24:
        /*0074*/ 	.byte	0x04, 0x36
        /*0076*/ 	.short	(.L_26 - .L_25)
.L_25:
        /*0078*/ 	.word	0x00000008
.L_26:


//--------------------- .nv.callgraph             --------------------------
	.section	.nv.callgraph,"",@"SHT_CUDA_CALLGRAPH"
	.align	4
	.sectionentsize	8
	.align		4
        /*0000*/ 	.word	0x00000000
	.align		4
        /*0004*/ 	.word	0xffffffff
	.align		4
        /*0008*/ 	.word	0x00000000
	.align		4
        /*000c*/ 	.word	0xfffffffe
	.align		4
        /*0010*/ 	.word	0x00000000
	.align		4
        /*0014*/ 	.word	0xfffffffd
	.align		4
        /*0018*/ 	.word	0x00000000
	.align		4
        /*001c*/ 	.word	0xfffffffc


//--------------------- .nv.constant4             --------------------------
	.section	.nv.constant4,"a",@progbits
	.align	8
	.align		8
.nv.constant4:
        /*0000*/ 	.dword	_$_str


//--------------------- .text.triton_poi_fused_tanh_0 --------------------------
	.section	.text.triton_poi_fused_tanh_0,"ax",@progbits
	.align	128
        .global         triton_poi_fused_tanh_0
        .type           triton_poi_fused_tanh_0,@function
        .size           triton_poi_fused_tanh_0,(.L_x_7 - triton_poi_fused_tanh_0)
        .other          triton_poi_fused_tanh_0,@"STO_CUDA_ENTRY STV_DEFAULT"
triton_poi_fused_tanh_0:
.text.triton_poi_fused_tanh_0:
[----:B------:R-:W0:Y:S02]  /*0000*/  LDC R1, c[0x0][0x28] ;  /* 0x00000a00ff017b82 */ /* 0x000e240000000800 */
[----:B------:R-:W1:Y:S01]  /*0010*/  S2R R0, SR_TID.X ;  /* 0x0000000000007919 */ /* 0x000e620000002100 */
[----:B------:R-:W2:Y:S01]  /*0020*/  LDC.64 R2, c[0x0][0x210] ;  /* 0x00008400ff027b82 */ /* 0x000ea20000000a00 */
[----:B------:R-:W-:Y:S01]  /*0030*/  ULDC.64 UR4, c[0x0][0x208] ;  /* 0x0000820000047ab9 */ /* 0x000fe20000000a00 */
[----:B------:R-:W3:Y:S06]  /*0040*/  S2R R5, SR_CTAID.X ;  /* 0x0000000000057919 */ /* 0x000eec0000002500 */
[----:B------:R-:W4:Y:S01]  /*0050*/  LDC.64 R6, c[0x0][0x218] ;  /* 0x00008600ff067b82 */ /* 0x000f220000000a00 */
[----:B-1----:R-:W-:-:S04]  /*0060*/  SHF.L.U32 R0, R0, 0x1, RZ ;  /* 0x0000000100007819 */ /* 0x002fc800000006ff */
[----:B------:R-:W-:Y:S02]  /*0070*/  LOP3.LUT R0, R0, 0xfe, RZ, 0xc0, !PT ;  /* 0x000000fe00007812 */ /* 0x000fe400078ec0ff */
[----:B---3--:R-:W-:Y:S02]  /*0080*/  SHF.R.S32.HI R4, RZ, 0x17, R5 ;  /* 0x00000017ff047819 */ /* 0x008fe40000011405 */
[----:B------:R-:W-:Y:S02]  /*0090*/  LEA R5, R5, R0, 0x8 ;  /* 0x0000000005057211 */ /* 0x000fe400078e40ff */
[----:B------:R-:W-:Y:S02]  /*00a0*/  SGXT R0, R4, 0x1 ;  /* 0x000000010400781a */ /* 0x000fe40000000200 */
[C---:B------:R-:W-:Y:S01]  /*00b0*/  ISETP.GE.AND P0, PT, R5.reuse, 0x200, PT ;  /* 0x000002000500780c */ /* 0x040fe20003f06270 */
[----:B--2---:R-:W-:Y:S01]  /*00c0*/  IMAD.WIDE R2, R5, 0x4, R2 ;  /* 0x0000000405027825 */ /* 0x004fe200078e0202 */
[----:B------:R-:W-:-:S04]  /*00d0*/  LEA.HI R0, R0, R5, RZ, 0x3 ;  /* 0x0000000500007211 */ /* 0x000fc800078f18ff */
[----:B------:R-:W-:-:S04]  /*00e0*/  LOP3.LUT R0, R0, 0xfffffff8, RZ, 0xc0, !PT ;  /* 0xfffffff800007812 */ /* 0x000fc800078ec0ff */
[----:B------:R-:W-:Y:S02]  /*00f0*/  IADD3 R9, R5, -R0, RZ ;  /* 0x8000000005097210 */ /* 0x000fe40007ffe0ff */
[----:B------:R-:W-:-:S03]  /*0100*/  CS2R R4, SRZ ;  /* 0x0000000000047805 */ /* 0x000fc6000001ff00 */
[----:B----4-:R-:W-:Y:S01]  /*0110*/  IMAD.WIDE R6, R9, 0x4, R6 ;  /* 0x0000000409067825 */ /* 0x010fe200078e0206 */
[----:B------:R-:W-:Y:S02]  /*0120*/  CS2R R8, SRZ ;  /* 0x0000000000087805 */ /* 0x000fe4000001ff00 */
[----:B------:R-:W2:Y:S04]  /*0130*/  @!P0 LDG.E.64 R4, desc[UR4][R2.64] ;  /* 0x0000000402048981 */ /* 0x000ea8000c1e1b00 */
[----:B------:R-:W2:Y:S01]  /*0140*/  @!P0 LDG.E.EL.64 R8, desc[UR4][R6.64] ;  /* 0x0000000406088981 */ /* 0x000ea2000c2e1b00 */
[----:B------:R-:W-:Y:S01]  /*0150*/  BSSY B0, `(.L_x_0) ;  /* 0x0000017000007945 */ /* 0x000fe20003800000 */
[----:B--2---:R-:W-:Y:S01]  /*0160*/  FADD R11, R8, R4 ;  /* 0x00000004080b7221 */ /* 0x004fe20000000000 */
[----:B------:R-:W-:-:S03]  /*0170*/  FADD R4, R9, R5 ;  /* 0x0000000509047221 */ /* 0x000fc60000000000 */
[----:B------:R-:W-:-:S05]  /*0180*/  FADD.FTZ R8, |R11|, -RZ ;  /* 0x800000ff0b087221 */ /* 0x000fca0000010200 */
[----:B------:R-:W-:-:S13]  /*0190*/  FSETP.GE.AND P1, PT, R8, 0.60000002384185791016, PT ;  /* 0x3f19999a0800780b */ /* 0x000fda0003f26000 */
[----:B------:R-:W-:Y:S05]  /*01a0*/  @!P1 BRA `(.L_x_1) ;  /* 0x0000000000289947 */ /* 0x000fea0003800000 */
[C---:B------:R-:W-:Y:S01]  /*01b0*/  FMUL R0, R8.reuse, 2.8853900432586669922 ;  /* 0x4038aa3b08007820 */ /* 0x040fe20000400000 */
[----:B------:R-:W-:Y:S01]  /*01c0*/  HFMA2.MMA R6, -RZ, RZ, 1.875, 0 ;  /* 0x3f800000ff067435 */ /* 0x000fe200000001ff */
[----:B------:R-:W-:-:S04]  /*01d0*/  FSETP.GE.AND P1, PT, R8, 9.010913848876953125, PT ;  /* 0x41102cb40800780b */ /* 0x000fc80003f26000 */
[----:B------:R-:W1:Y:S02]  /*01e0*/  MUFU.EX2 R0, R0 ;  /* 0x0000000000007308 */ /* 0x000e640000000800 */
[----:B-1----:R-:W-:-:S06]  /*01f0*/  FADD R5, R0, 1 ;  /* 0x3f80000000057421 */ /* 0x002fcc0000000000 */
[----:B------:R-:W1:Y:S02]  /*0200*/  MUFU.RCP R5, R5 ;  /* 0x0000000500057308 */ /* 0x000e640000001000 */
[----:B-1----:R-:W-:-:S05]  /*0210*/  FFMA.FTZ R6, R5, -2, R6 ;  /* 0xc000000005067823 */ /* 0x002fca0000010006 */
[----:B------:R-:W-:-:S04]  /*0220*/  FSEL R6, R6, 1, !P1 ;  /* 0x3f80000006067808 */ /* 0x000fc80004800000 */
[----:B------:R-:W-:Y:S01]  /*0230*/  LOP3.LUT R6, R6, 0x80000000, R11, 0xf8, !PT ;  /* 0x8000000006067812 */ /* 0x000fe200078ef80b */
[----:B------:R-:W-:Y:S06]  /*0240*/  BRA `(.L_x_2) ;  /* 0x00000000001c7947 */ /* 0x000fec0003800000 */
.L_x_1:
[----:B------:R-:W-:Y:S01]  /*0250*/  MOV R0, 0x3c80f082 ;  /* 0x3c80f08200007802 */ /* 0x000fe20000000f00 */
[----:B------:R-:W-:-:S04]  /*0260*/  FMUL R5, R11, R11 ;  /* 0x0000000b0b057220 */ /* 0x000fc80000400000 */
[----:B------:R-:W-:-:S04]  /*0270*/  FFMA.FTZ R0, R5, R0, -0.052303962409496307373 ;  /* 0xbd563cae05007423 */ /* 0x000fc80000010000 */
[----:B------:R-:W-:-:S04]  /*0280*/  FFMA.FTZ R0, R5, R0, 0.1331529766321182251 ;  /* 0x3e08594105007423 */ /* 0x000fc80000010000 */
[----:B------:R-:W-:-:S04]  /*0290*/  FFMA.FTZ R0, R5, R0, -0.33332768082618713379 ;  /* 0xbeaaa9ed05007423 */ /* 0x000fc80000010000 */
[----:B------:R-:W-:-:S04]  /*02a0*/  FFMA.FTZ R0, R5, R0, RZ ;  /* 0x0000000005007223 */ /* 0x000fc800000100ff */
[----:B------:R-:W-:-:S07]  /*02b0*/  FFMA.FTZ R6, R11, R0, R11 ;  /* 0x000000000b067223 */ /* 0x000fce000001000b */
.L_x_2:
[----:B------:R-:W-:Y:S05]  /*02c0*/  BSYNC B0 ;  /* 0x0000000000007941 */ /* 0x000fea0003800000 */
.L_x_0:
[----:B------:R-:W-:Y:S01]  /*02d0*/  FADD.FTZ R9, |R4|, -RZ ;  /* 0x800000ff04097221 */ /* 0x000fe20000010200 */
[----:B------:R-:W-:Y:S04]  /*02e0*/  BSSY B0, `(.L_x_3) ;  /* 0x0000014000007945 */ /* 0x000fe80003800000 */
        /* <DEDUP_REMOVED lines=12> */
.L_x_4:
[----:B------:R-:W-:Y:S01]  /*03b0*/  MOV R0, 0x3c80f082 ;  /* 0x3c80f08200007802 */ /* 0x000fe20000000f00 */
[----:B------:R-:W-:-:S04]  /*03c0*/  FMUL R5, R4, R4 ;  /* 0x0000000404057220 */ /* 0x000fc80000400000 */
[----:B------:R-:W-:-:S04]  /*03d0*/  FFMA.FTZ R0, R5, R0, -0.052303962409496307373 ;  /* 0xbd563cae05007423 */ /* 0x000fc80000010000 */
[----:B------:R-:W-:-:S04]  /*03e0*/  FFMA.FTZ R0, R5, R0, 0.1331529766321182251 ;  /* 0x3e08594105007423 */ /* 0x000fc80000010000 */
[----:B------:R-:W-:-:S04]  /*03f0*/  FFMA.FTZ R0, R5, R0, -0.33332768082618713379 ;  /* 0xbeaaa9ed05007423 */ /* 0x000fc80000010000 */
[----:B------:R-:W-:-:S04]  /*0400*/  FFMA.FTZ R5, R5, R0, RZ ;  /* 0x0000000005057223 */ /* 0x000fc800000100ff */
[----:B------:R-:W-:-:S07]  /*0410*/  FFMA.FTZ R7, R4, R5, R4 ;  /* 0x0000000504077223 */ /* 0x000fce0000010004 */
.L_x_5:
[----:B------:R-:W-:Y:S05]  /*0420*/  BSYNC B0 ;  /* 0x0000000000007941 */ /* 0x000fea0003800000 */
.L_x_3:
[----:B------:R-:W-:Y:S05]  /*0430*/  @P0 EXIT ;  /* 0x000000000000094d */ /* 0x000fea0003800000 */
[----:B------:R-:W-:Y:S01]  /*0440*/  STG.E.64 desc[UR4][R2.64], R6 ;  /* 0x0000000602007986 */ /* 0x000fe2000c101b04 */
[----:B------:R-:W-:Y:S05]  /*0450*/  EXIT ;  /* 0x000000000000794d */ /* 0x000fea0003800000 */
.L_x_6:
[----:B------:R-:W-:-:S00]  /*0460*/  BRA `(.L_x_6) ;  /* 0xfffffffc00fc7947 */ /* 0x000fc0000383ffff */
[----:B------:R-:W-:-:S00]  /*0470*/  NOP ;  /* 0x0000000000007918 */ /* 0x000fc00000000000 */
        /* <DEDUP_REMOVED lines=8> */
.L_x_7:


//--------------------- .nv.global.init           --------------------------
	.section	.nv.global.init,"aw",@progbits
.nv.global.init:
	.type		_$_str,@object
	.size		_$_str,(.L_0 - _$_str)
_$_str:
        /*0000*/ 	.byte	0x5f, 0x5f, 0x43, 0x55, 0x44, 0x41, 0x5f, 0x46, 0x54, 0x5a, 0x00
.L_0:


//--------------------- .nv.constant0.triton_poi_fused_tanh_0 --------------------------
	.section	.nv.constant0.triton_poi_fused_tanh_0,"a",@progbits
	.sectionflags	@""
	.align	4
.nv.constant0.triton_poi_fused_tanh_0:
	.zero		548
